	.headerflags	@"EF_CUDA_TEXMODE_UNIFIED EF_CUDA_64BIT_ADDRESS EF_CUDA_ACCELERATORS EF_CUDA_SM90 EF_CUDA_VIRTUAL_SM(EF_CUDA_SM90)"
	.elftype	@"ET_EXEC"


//--------------------- .nv.info                  --------------------------
	.section	.nv.info,"",@"SHT_CUDA_INFO"
	.align	4


	//----- nvinfo : EIATTR_REGCOUNT
	.align		4
        /*0000*/ 	.byte	0x04, 0x2f
        /*0002*/ 	.short	(.L_1 - .L_0)
	.align		4
.L_0:
        /*0004*/ 	.word	index@(triton_poi_fused_convolution_reflection_pad2d_33)
        /*0008*/ 	.word	0x0000001e


	//----- nvinfo : EIATTR_MIN_STACK_SIZE
	.align		4
.L_1:
        /*000c*/ 	.byte	0x04, 0x12
        /*000e*/ 	.short	(.L_3 - .L_2)
	.align		4
.L_2:
        /*0010*/ 	.word	index@(triton_poi_fused_convolution_reflection_pad2d_33)
        /*0014*/ 	.word	0x00000000


	//----- nvinfo : EIATTR_FRAME_SIZE
	.align		4
.L_3:
        /*0018*/ 	.byte	0x04, 0x11
        /*001a*/ 	.short	(.L_5 - .L_4)
	.align		4
.L_4:
        /*001c*/ 	.word	index@(triton_poi_fused_convolution_reflection_pad2d_33)
        /*0020*/ 	.word	0x00000000


	//----- nvinfo : EIATTR_MIN_STACK_SIZE
	.align		4
.L_5:
        /*0024*/ 	.byte	0x04, 0x12
        /*0026*/ 	.short	(.L_7 - .L_6)
	.align		4
.L_6:
        /*0028*/ 	.word	index@(triton_poi_fused_convolution_reflection_pad2d_33)
        /*002c*/ 	.word	0x00000000
.L_7:


//--------------------- .nv.info.triton_poi_fused_convolution_reflection_pad2d_33 --------------------------
	.section	.nv.info.triton_poi_fused_convolution_reflection_pad2d_33,"",@"SHT_CUDA_INFO"
	.sectionflags	@""
	.align	4


	//----- nvinfo : EIATTR_CUDA_API_VERSION
	.align		4
        /*0000*/ 	.byte	0x04, 0x37
        /*0002*/ 	.short	(.L_9 - .L_8)
.L_8:
        /*0004*/ 	.word	0x0000007c


	//----- nvinfo : EIATTR_KPARAM_INFO
	.align		4
.L_9:
        /*0008*/ 	.byte	0x04, 0x17
        /*000a*/ 	.short	(.L_11 - .L_10)
.L_10:
        /*000c*/ 	.word	0x00000000
        /*0010*/ 	.short	0x0003
        /*0012*/ 	.short	0x0018
        /*0014*/ 	.byte	0x00, 0xf0, 0x11, 0x00


	//----- nvinfo : EIATTR_KPARAM_INFO
	.align		4
.L_11:
        /*0018*/ 	.byte	0x04, 0x17
        /*001a*/ 	.short	(.L_13 - .L_12)
.L_12:
        /*001c*/ 	.word	0x00000000
        /*0020*/ 	.short	0x0002
        /*0022*/ 	.short	0x0010
        /*0024*/ 	.byte	0x00, 0xf4, 0x21, 0x00


	//----- nvinfo : EIATTR_KPARAM_INFO
	.align		4
.L_13:
        /*0028*/ 	.byte	0x04, 0x17
        /*002a*/ 	.short	(.L_15 - .L_14)
.L_14:
        /*002c*/ 	.word	0x00000000
        /*0030*/ 	.short	0x0001
        /*0032*/ 	.short	0x0008
        /*0034*/ 	.byte	0x00, 0xf4, 0x21, 0x00


	//----- nvinfo : EIATTR_KPARAM_INFO
	.align		4
.L_15:
        /*0038*/ 	.byte	0x04, 0x17
        /*003a*/ 	.short	(.L_17 - .L_16)
.L_16:
        /*003c*/ 	.word	0x00000000
        /*0040*/ 	.short	0x0000
        /*0042*/ 	.short	0x0000
        /*0044*/ 	.byte	0x00, 0xf4, 0x21, 0x00


	//----- nvinfo : EIATTR_SPARSE_MMA_MASK
	.align		4
.L_17:
        /*0048*/ 	.byte	0x03, 0x50
        /*004a*/ 	.short	0x0000


	//----- nvinfo : EIATTR_MAXREG_COUNT
	.align		4
        /*004c*/ 	.byte	0x03, 0x1b
        /*004e*/ 	.short	0x00ff


	//----- nvinfo : EIATTR_EXIT_INSTR_OFFSETS
	.align		4
        /*0050*/ 	.byte	0x04, 0x1c
        /*0052*/ 	.short	(.L_19 - .L_18)


	//   ....[0]....
.L_18:
        /*0054*/ 	.word	0x00000c60


	//----- nvinfo : EIATTR_REQNTID
	.align		4
.L_19:
        /*0058*/ 	.byte	0x04, 0x10
        /*005a*/ 	.short	(.L_21 - .L_20)
.L_20:
        /*005c*/ 	.word	0x00000080
        /*0060*/ 	.word	0x00000001
        /*0064*/ 	.word	0x00000001


	//----- nvinfo : EIATTR_CBANK_PARAM_SIZE
	.align		4
.L_21:
        /*0068*/ 	.byte	0x03, 0x19
        /*006a*/ 	.short	0x001c


	//----- nvinfo : EIATTR_PARAM_CBANK
	.align		4
        /*006c*/ 	.byte	0x04, 0x0a
        /*006e*/ 	.short	(.L_23 - .L_22)
	.align		4
.L_22:
        /*0070*/ 	.word	index@(.nv.constant0.triton_poi_fused_convolution_reflection_pad2d_33)
        /*0074*/ 	.short	0x0210
        /*0076*/ 	.short	0x001c


	//----- nvinfo : EIATTR_SW_WAR
	.align		4
.L_23:
        /*0078*/ 	.byte	0x04, 0x36
        /*007a*/ 	.short	(.L_25 - .L_24)
.L_24:
        /*007c*/ 	.word	0x00000008
.L_25:


//--------------------- .nv.callgraph             --------------------------
	.section	.nv.callgraph,"",@"SHT_CUDA_CALLGRAPH"
	.align	4
	.sectionentsize	8
	.align		4
        /*0000*/ 	.word	0x00000000
	.align		4
        /*0004*/ 	.word	0xffffffff
	.align		4
        /*0008*/ 	.word	0x00000000
	.align		4
        /*000c*/ 	.word	0xfffffffe
	.align		4
        /*0010*/ 	.word	0x00000000
	.align		4
        /*0014*/ 	.word	0xfffffffd
	.align		4
        /*0018*/ 	.word	0x00000000
	.align		4
        /*001c*/ 	.word	0xfffffffc


//--------------------- .text.triton_poi_fused_convolution_reflection_pad2d_33 --------------------------
	.section	.text.triton_poi_fused_convolution_reflection_pad2d_33,"ax",@progbits
	.align	128
        .global         triton_poi_fused_convolution_reflection_pad2d_33
        .type           triton_poi_fused_convolution_reflection_pad2d_33,@function
        .size           triton_poi_fused_convolution_reflection_pad2d_33,(.L_x_1 - triton_poi_fused_convolution_reflection_pad2d_33)
        .other          triton_poi_fused_convolution_reflection_pad2d_33,@"STO_CUDA_ENTRY STV_DEFAULT"
triton_poi_fused_convolution_reflection_pad2d_33:
.text.triton_poi_fused_convolution_reflection_pad2d_33:
[----:B------:R-:W-:Y:S01]  /*0000*/  LDC R1, c[0x0][0x28] ;  /* 0x00000a00ff017b82 */ /* 0x000fe20000000800 */
[----:B------:R-:W1:Y:S01]  /*0010*/  S2R R0, SR_TID.X ;  /* 0x0000000000007919 */ /* 0x000e620000002100 */
[----:B------:R-:W-:Y:S01]  /*0020*/  ULDC.64 UR4, c[0x0][0x208] ;  /* 0x0000820000047ab9 */ /* 0x000fe20000000a00 */
[----:B------:R-:W2:Y:S01]  /*0030*/  S2R R3, SR_CTAID.X ;  /* 0x0000000000037919 */ /* 0x000ea20000002500 */
[----:B-1----:R-:W-:-:S05]  /*0040*/  IMAD.SHL.U32 R0, R0, 0x4, RZ ;  /* 0x0000000400007824 */ /* 0x002fca00078e00ff */
[----:B------:R-:W-:-:S05]  /*0050*/  LOP3.LUT R0, R0, 0x1fc, RZ, 0xc0, !PT ;  /* 0x000001fc00007812 */ /* 0x000fca00078ec0ff */
[----:B--2---:R-:W-:-:S04]  /*0060*/  IMAD R0, R3, 0x400, R0 ;  /* 0x0000040003007824 */ /* 0x004fc800078e0200 */
[C---:B------:R-:W-:Y:S01]  /*0070*/  IMAD.HI R5, R0.reuse, 0x66666667, RZ ;  /* 0x6666666700057827 */ /* 0x040fe200078e02ff */
[----:B------:R-:W-:Y:S02]  /*0080*/  IADD3 R12, R0, 0x1, RZ ;  /* 0x00000001000c7810 */ /* 0x000fe40007ffe0ff */
[----:B------:R-:W-:Y:S01]  /*0090*/  IADD3 R7, R0, 0x201, RZ ;  /* 0x0000020100077810 */ /* 0x000fe20007ffe0ff */
[----:B------:R-:W-:Y:S01]  /*00a0*/  VIADD R13, R0, 0x3 ;  /* 0x00000003000d7836 */ /* 0x000fe20000000000 */
[----:B------:R-:W-:Y:S01]  /*00b0*/  SHF.R.U32.HI R2, RZ, 0x1f, R5 ;  /* 0x0000001fff027819 */ /* 0x000fe20000011605 */
[----:B------:R-:W-:-:S03]  /*00c0*/  IMAD.HI R6, R12, 0x66666667, RZ ;  /* 0x666666670c067827 */ /* 0x000fc600078e02ff */
[----:B------:R-:W-:Y:S01]  /*00d0*/  LEA.HI.SX32 R5, R5, R2, 0x1e ;  /* 0x0000000205057211 */ /* 0x000fe200078ff2ff */
[----:B------:R-:W-:Y:S01]  /*00e0*/  IMAD.HI R2, R0, 0x51eb851f, RZ ;  /* 0x51eb851f00027827 */ /* 0x000fe200078e02ff */
[----:B------:R-:W-:-:S03]  /*00f0*/  SHF.R.U32.HI R3, RZ, 0x1f, R6 ;  /* 0x0000001fff037819 */ /* 0x000fc60000011606 */
[----:B------:R-:W-:Y:S01]  /*0100*/  IMAD.HI R14, R13, 0x66666667, RZ ;  /* 0x666666670d0e7827 */ /* 0x000fe200078e02ff */
[----:B------:R-:W-:Y:S02]  /*0110*/  SHF.R.U32.HI R11, RZ, 0x1f, R2 ;  /* 0x0000001fff0b7819 */ /* 0x000fe40000011602 */
[----:B------:R-:W-:Y:S01]  /*0120*/  LEA.HI.SX32 R6, R6, R3, 0x1e ;  /* 0x0000000306067211 */ /* 0x000fe200078ff2ff */
[----:B------:R-:W-:Y:S01]  /*0130*/  VIADD R16, R0, 0x2 ;  /* 0x0000000200107836 */ /* 0x000fe20000000000 */
[----:B------:R-:W-:Y:S01]  /*0140*/  SHF.R.U32.HI R9, RZ, 0x1f, R14 ;  /* 0x0000001fff097819 */ /* 0x000fe2000001160e */
[----:B------:R-:W-:Y:S01]  /*0150*/  IMAD.HI R17, R7, 0x66666667, RZ ;  /* 0x6666666707117827 */ /* 0x000fe200078e02ff */
[----:B------:R-:W-:Y:S02]  /*0160*/  LEA.HI.SX32 R2, R2, R11, 0x1b ;  /* 0x0000000b02027211 */ /* 0x000fe400078fdaff */
[----:B------:R-:W-:Y:S01]  /*0170*/  LEA.HI.SX32 R14, R14, R9, 0x1e ;  /* 0x000000090e0e7211 */ /* 0x000fe200078ff2ff */
[----:B------:R-:W-:Y:S01]  /*0180*/  IMAD.HI R10, R16, 0x66666667, RZ ;  /* 0x66666667100a7827 */ /* 0x000fe200078e02ff */
[----:B------:R-:W-:-:S02]  /*0190*/  IADD3 R11, R0, 0x202, RZ ;  /* 0x00000202000b7810 */ /* 0x000fc40007ffe0ff */
[----:B------:R-:W-:Y:S01]  /*01a0*/  SHF.R.U32.HI R4, RZ, 0x1f, R17 ;  /* 0x0000001fff047819 */ /* 0x000fe20000011611 */
[C---:B------:R-:W-:Y:S01]  /*01b0*/  VIADD R8, R0.reuse, 0x203 ;  /* 0x0000020300087836 */ /* 0x040fe20000000000 */
[----:B------:R-:W-:Y:S01]  /*01c0*/  SHF.R.U32.HI R3, RZ, 0x1f, R10 ;  /* 0x0000001fff037819 */ /* 0x000fe2000001160a */
[----:B------:R-:W-:Y:S01]  /*01d0*/  VIADD R9, R0, 0x200 ;  /* 0x0000020000097836 */ /* 0x000fe20000000000 */
[----:B------:R-:W-:Y:S01]  /*01e0*/  LEA.HI.SX32 R17, R17, R4, 0x1e ;  /* 0x0000000411117211 */ /* 0x000fe200078ff2ff */
[----:B------:R-:W-:Y:S01]  /*01f0*/  IMAD.HI R15, R8, 0x66666667, RZ ;  /* 0x66666667080f7827 */ /* 0x000fe200078e02ff */
[----:B------:R-:W-:-:S03]  /*0200*/  LEA.HI.SX32 R10, R10, R3, 0x1e ;  /* 0x000000030a0a7211 */ /* 0x000fc600078ff2ff */
[----:B------:R-:W-:Y:S01]  /*0210*/  IMAD.HI R3, R9, 0x66666667, RZ ;  /* 0x6666666709037827 */ /* 0x000fe200078e02ff */
[----:B------:R-:W-:-:S03]  /*0220*/  SHF.R.U32.HI R4, RZ, 0x1f, R15 ;  /* 0x0000001fff047819 */ /* 0x000fc6000001160f */
[----:B------:R-:W-:Y:S01]  /*0230*/  IMAD.HI R19, R11, 0x66666667, RZ ;  /* 0x666666670b137827 */ /* 0x000fe200078e02ff */
[----:B------:R-:W-:Y:S02]  /*0240*/  SHF.R.U32.HI R20, RZ, 0x1f, R3 ;  /* 0x0000001fff147819 */ /* 0x000fe40000011603 */
[----:B------:R-:W-:Y:S01]  /*0250*/  LEA.HI.SX32 R15, R15, R4, 0x1e ;  /* 0x000000040f0f7211 */ /* 0x000fe200078ff2ff */
[----:B------:R-:W-:Y:S01]  /*0260*/  IMAD.HI R21, R9, 0x51eb851f, RZ ;  /* 0x51eb851f09157827 */ /* 0x000fe200078e02ff */
[----:B------:R-:W-:Y:S02]  /*0270*/  SHF.R.U32.HI R22, RZ, 0x1f, R19 ;  /* 0x0000001fff167819 */ /* 0x000fe40000011613 */
[----:B------:R-:W-:Y:S01]  /*0280*/  LEA.HI.SX32 R4, R3, R20, 0x1e ;  /* 0x0000001403047211 */ /* 0x000fe200078ff2ff */
[----:B------:R-:W-:Y:S01]  /*0290*/  IMAD.HI R18, R5, 0x66666667, RZ ;  /* 0x6666666705127827 */ /* 0x000fe200078e02ff */
[----:B------:R-:W-:Y:S02]  /*02a0*/  SHF.R.U32.HI R20, RZ, 0x1f, R21 ;  /* 0x0000001fff147819 */ /* 0x000fe40000011615 */
[----:B------:R-:W-:Y:S01]  /*02b0*/  LEA.HI.SX32 R3, R19, R22, 0x1e ;  /* 0x0000001613037211 */ /* 0x000fe200078ff2ff */
[----:B------:R-:W-:Y:S01]  /*02c0*/  IMAD R19, R6, 0xa, RZ ;  /* 0x0000000a06137824 */ /* 0x000fe200078e02ff */
[----:B------:R-:W-:Y:S01]  /*02d0*/  SHF.R.U32.HI R23, RZ, 0x1f, R18 ;  /* 0x0000001fff177819 */ /* 0x000fe20000011612 */
[----:B------:R-:W-:Y:S01]  /*02e0*/  IMAD R17, R17, 0xa, RZ ;  /* 0x0000000a11117824 */ /* 0x000fe200078e02ff */
[----:B------:R-:W-:Y:S01]  /*02f0*/  LEA.HI.SX32 R6, R21, R20, 0x1b ;  /* 0x0000001415067211 */ /* 0x000fe200078fdaff */
[----:B------:R-:W-:Y:S01]  /*0300*/  IMAD R20, R14, 0xa, RZ ;  /* 0x0000000a0e147824 */ /* 0x000fe200078e02ff */
[----:B------:R-:W-:Y:S01]  /*0310*/  LEA.HI.SX32 R14, R18, R23, 0x1e ;  /* 0x00000017120e7211 */ /* 0x000fe200078ff2ff */
[----:B------:R-:W-:Y:S01]  /*0320*/  IMAD.HI R18, R10, 0x66666667, RZ ;  /* 0x666666670a127827 */ /* 0x000fe200078e02ff */
[----:B------:R-:W-:-:S02]  /*0330*/  LOP3.LUT R19, RZ, R19, RZ, 0x33, !PT ;  /* 0x00000013ff137212 */ /* 0x000fc400078e33ff */
[----:B------:R-:W-:Y:S01]  /*0340*/  LOP3.LUT R20, RZ, R20, RZ, 0x33, !PT ;  /* 0x00000014ff147212 */ /* 0x000fe200078e33ff */
[----:B------:R-:W-:Y:S02]  /*0350*/  IMAD R15, R15, 0xa, RZ ;  /* 0x0000000a0f0f7824 */ /* 0x000fe400078e02ff */
[----:B------:R-:W-:Y:S01]  /*0360*/  IMAD.IADD R12, R12, 0x1, R19 ;  /* 0x000000010c0c7824 */ /* 0x000fe200078e0213 */
[----:B------:R-:W-:Y:S01]  /*0370*/  SHF.R.U32.HI R19, RZ, 0x1f, R18 ;  /* 0x0000001fff137819 */ /* 0x000fe20000011612 */
[----:B------:R-:W-:Y:S01]  /*0380*/  IMAD.IADD R13, R13, 0x1, R20 ;  /* 0x000000010d0d7824 */ /* 0x000fe200078e0214 */
[----:B------:R-:W-:Y:S01]  /*0390*/  LOP3.LUT R20, RZ, R17, RZ, 0x33, !PT ;  /* 0x00000011ff147212 */ /* 0x000fe200078e33ff */
[----:B------:R-:W-:Y:S01]  /*03a0*/  IMAD R14, R14, 0xa, RZ ;  /* 0x0000000a0e0e7824 */ /* 0x000fe200078e02ff */
[----:B------:R-:W-:Y:S01]  /*03b0*/  LEA.HI.SX32 R18, R18, R19, 0x1e ;  /* 0x0000001312127211 */ /* 0x000fe200078ff2ff */
[----:B------:R-:W-:Y:S01]  /*03c0*/  IMAD.HI R19, R4, 0x66666667, RZ ;  /* 0x6666666704137827 */ /* 0x000fe200078e02ff */
[----:B------:R-:W-:-:S02]  /*03d0*/  LOP3.LUT R17, RZ, R15, RZ, 0x33, !PT ;  /* 0x0000000fff117212 */ /* 0x000fc400078e33ff */
[----:B------:R-:W-:Y:S01]  /*03e0*/  LOP3.LUT R14, RZ, R14, RZ, 0x33, !PT ;  /* 0x0000000eff0e7212 */ /* 0x000fe200078e33ff */
[----:B------:R-:W-:-:S04]  /*03f0*/  IMAD.HI R15, R3, 0x66666667, RZ ;  /* 0x66666667030f7827 */ /* 0x000fc800078e02ff */
[----:B------:R-:W-:Y:S01]  /*0400*/  IMAD.IADD R7, R7, 0x1, R20 ;  /* 0x0000000107077824 */ /* 0x000fe200078e0214 */
[----:B------:R-:W-:Y:S01]  /*0410*/  SHF.R.U32.HI R20, RZ, 0x1f, R19 ;  /* 0x0000001fff147819 */ /* 0x000fe20000011613 */
[----:B------:R-:W-:Y:S01]  /*0420*/  IMAD R18, R18, 0xa, RZ ;  /* 0x0000000a12127824 */ /* 0x000fe200078e02ff */
[----:B------:R-:W-:Y:S01]  /*0430*/  SHF.R.U32.HI R24, RZ, 0x1f, R15 ;  /* 0x0000001fff187819 */ /* 0x000fe2000001160f */
[----:B------:R-:W-:Y:S01]  /*0440*/  IMAD R21, R10, 0xa, RZ ;  /* 0x0000000a0a157824 */ /* 0x000fe200078e02ff */
[----:B------:R-:W-:Y:S01]  /*0450*/  LEA.HI.SX32 R20, R19, R20, 0x1e ;  /* 0x0000001413147211 */ /* 0x000fe200078ff2ff */
[----:B------:R-:W-:Y:S01]  /*0460*/  IMAD.IADD R8, R8, 0x1, R17 ;  /* 0x0000000108087824 */ /* 0x000fe200078e0211 */
[----:B------:R-:W-:Y:S01]  /*0470*/  LOP3.LUT R17, RZ, R18, RZ, 0x33, !PT ;  /* 0x00000012ff117212 */ /* 0x000fe200078e33ff */
[C---:B------:R-:W-:Y:S01]  /*0480*/  IMAD.IADD R14, R5.reuse, 0x1, R14 ;  /* 0x00000001050e7824 */ /* 0x040fe200078e020e */
[----:B------:R-:W-:Y:S01]  /*0490*/  LOP3.LUT R21, RZ, R21, RZ, 0x33, !PT ;  /* 0x00000015ff157212 */ /* 0x000fe200078e33ff */
[----:B------:R-:W-:Y:S01]  /*04a0*/  IMAD R5, R5, 0xa, RZ ;  /* 0x0000000a05057824 */ /* 0x000fe200078e02ff */
[----:B------:R-:W-:Y:S01]  /*04b0*/  LEA.HI.SX32 R24, R15, R24, 0x1e ;  /* 0x000000180f187211 */ /* 0x000fe200078ff2ff */
[----:B------:R-:W-:Y:S01]  /*04c0*/  IMAD R20, R20, 0xa, RZ ;  /* 0x0000000a14147824 */ /* 0x000fe200078e02ff */
[----:B------:R-:W-:Y:S01]  /*04d0*/  IADD3 R10, R10, R17, RZ ;  /* 0x000000110a0a7210 */ /* 0x000fe20007ffe0ff */
[----:B------:R-:W-:Y:S01]  /*04e0*/  IMAD R23, R3, 0xa, RZ ;  /* 0x0000000a03177824 */ /* 0x000fe200078e02ff */
[----:B------:R-:W-:Y:S01]  /*04f0*/  IADD3 R16, R16, R21, RZ ;  /* 0x0000001510107210 */ /* 0x000fe20007ffe0ff */
[----:B------:R-:W-:Y:S01]  /*0500*/  IMAD R21, R4, 0xa, RZ ;  /* 0x0000000a04157824 */ /* 0x000fe200078e02ff */
[----:B------:R-:W-:Y:S01]  /*0510*/  LOP3.LUT R17, RZ, R5, RZ, 0x33, !PT ;  /* 0x00000005ff117212 */ /* 0x000fe200078e33ff */
[----:B------:R-:W-:Y:S01]  /*0520*/  IMAD R24, R24, 0xa, RZ ;  /* 0x0000000a18187824 */ /* 0x000fe200078e02ff */
[----:B------:R-:W-:-:S02]  /*0530*/  SHF.R.S32.HI R5, RZ, 0x1f, R6 ;  /* 0x0000001fff057819 */ /* 0x000fc40000011406 */
[----:B------:R-:W-:Y:S02]  /*0540*/  IADD3 R17, R0, R17, RZ ;  /* 0x0000001100117210 */ /* 0x000fe40007ffe0ff */
[----:B------:R-:W-:Y:S02]  /*0550*/  LOP3.LUT R19, RZ, R20, RZ, 0x33, !PT ;  /* 0x00000014ff137212 */ /* 0x000fe400078e33ff */
[----:B------:R-:W-:Y:S02]  /*0560*/  LOP3.LUT R22, RZ, R21, RZ, 0x33, !PT ;  /* 0x00000015ff167212 */ /* 0x000fe400078e33ff */
[----:B------:R-:W-:Y:S01]  /*0570*/  LOP3.LUT R24, RZ, R24, RZ, 0x33, !PT ;  /* 0x00000018ff187212 */ /* 0x000fe200078e33ff */
[----:B------:R-:W-:Y:S01]  /*0580*/  IMAD.IADD R18, R4, 0x1, R19 ;  /* 0x0000000104127824 */ /* 0x000fe200078e0213 */
[----:B------:R-:W-:Y:S02]  /*0590*/  SHF.R.S32.HI R15, RZ, 0x1f, R2 ;  /* 0x0000001fff0f7819 */ /* 0x000fe40000011402 */
[----:B------:R-:W-:Y:S01]  /*05a0*/  LEA.HI R5, R5, R6, RZ, 0x8 ;  /* 0x0000000605057211 */ /* 0x000fe200078f40ff */
[----:B------:R-:W-:Y:S01]  /*05b0*/  IMAD.IADD R19, R3, 0x1, R24 ;  /* 0x0000000103137824 */ /* 0x000fe200078e0218 */
[----:B------:R-:W-:-:S02]  /*05c0*/  IABS R20, R17 ;  /* 0x0000001100147213 */ /* 0x000fc40000000000 */
[----:B------:R-:W-:Y:S02]  /*05d0*/  IADD3 R9, R9, R22, RZ ;  /* 0x0000001609097210 */ /* 0x000fe40007ffe0ff */
[----:B------:R-:W-:Y:S02]  /*05e0*/  LOP3.LUT R26, RZ, R23, RZ, 0x33, !PT ;  /* 0x00000017ff1a7212 */ /* 0x000fe400078e33ff */
[----:B------:R-:W-:Y:S02]  /*05f0*/  LEA.HI R15, R15, R2, RZ, 0x8 ;  /* 0x000000020f0f7211 */ /* 0x000fe400078f40ff */
[----:B------:R-:W-:Y:S01]  /*0600*/  LOP3.LUT R17, R5, 0xffffff00, RZ, 0xc0, !PT ;  /* 0xffffff0005117812 */ /* 0x000fe200078ec0ff */
[----:B------:R-:W-:Y:S01]  /*0610*/  IMAD.MOV.U32 R5, RZ, RZ, R20 ;  /* 0x000000ffff057224 */ /* 0x000fe200078e0014 */
[----:B------:R-:W-:Y:S01]  /*0620*/  IABS R3, R12 ;  /* 0x0000000c00037213 */ /* 0x000fe20000000000 */
[----:B------:R-:W-:Y:S01]  /*0630*/  IMAD.IADD R11, R11, 0x1, R26 ;  /* 0x000000010b0b7824 */ /* 0x000fe200078e021a */
[----:B------:R-:W-:Y:S01]  /*0640*/  IABS R12, R16 ;  /* 0x00000010000c7213 */ /* 0x000fe20000000000 */
[----:B------:R-:W-:Y:S01]  /*0650*/  IMAD.IADD R17, R6, 0x1, -R17 ;  /* 0x0000000106117824 */ /* 0x000fe200078e0a11 */
[----:B------:R-:W-:Y:S01]  /*0660*/  IABS R8, R8 ;  /* 0x0000000800087213 */ /* 0x000fe20000000000 */
[----:B------:R-:W-:Y:S01]  /*0670*/  VIADD R3, R3, 0xfffffff9 ;  /* 0xfffffff903037836 */ /* 0x000fe20000000000 */
[----:B------:R-:W-:Y:S01]  /*0680*/  IABS R4, R13 ;  /* 0x0000000d00047213 */ /* 0x000fe20000000000 */
[----:B------:R-:W-:Y:S01]  /*0690*/  VIADD R12, R12, 0xfffffff9 ;  /* 0xfffffff90c0c7836 */ /* 0x000fe20000000000 */
[----:B------:R-:W-:Y:S01]  /*06a0*/  IABS R9, R9 ;  /* 0x0000000900097213 */ /* 0x000fe20000000000 */
[----:B------:R-:W-:Y:S01]  /*06b0*/  VIADD R8, R8, 0xfffffff9 ;  /* 0xfffffff908087836 */ /* 0x000fe20000000000 */
[----:B------:R-:W-:-:S02]  /*06c0*/  LOP3.LUT R15, R15, 0xffffff00, RZ, 0xc0, !PT ;  /* 0xffffff000f0f7812 */ /* 0x000fc400078ec0ff */
[----:B------:R-:W-:Y:S01]  /*06d0*/  IADD3 R5, R5, -0x7, RZ ;  /* 0xfffffff905057810 */ /* 0x000fe20007ffe0ff */
[----:B------:R-:W-:Y:S01]  /*06e0*/  VIADD R9, R9, 0xfffffff9 ;  /* 0xfffffff909097836 */ /* 0x000fe20000000000 */
[----:B------:R-:W-:Y:S01]  /*06f0*/  IADD3 R4, R4, -0x7, RZ ;  /* 0xfffffff904047810 */ /* 0x000fe20007ffe0ff */
[C---:B------:R-:W-:Y:S01]  /*0700*/  IMAD.IADD R15, R2.reuse, 0x1, -R15 ;  /* 0x00000001020f7824 */ /* 0x040fe200078e0a0f */
[----:B------:R-:W-:Y:S02]  /*0710*/  IABS R7, R7 ;  /* 0x0000000700077213 */ /* 0x000fe40000000000 */
[----:B------:R-:W-:Y:S02]  /*0720*/  IABS R10, R10 ;  /* 0x0000000a000a7213 */ /* 0x000fe40000000000 */
[----:B------:R-:W-:Y:S02]  /*0730*/  IABS R11, R11 ;  /* 0x0000000b000b7213 */ /* 0x000fe40000000000 */
[----:B------:R-:W-:-:S02]  /*0740*/  LEA R2, R2, 0x3f, 0x6 ;  /* 0x0000003f02027811 */ /* 0x000fc400078e30ff */
[----:B------:R-:W-:Y:S02]  /*0750*/  IABS R13, R5 ;  /* 0x00000005000d7213 */ /* 0x000fe40000000000 */
[----:B------:R-:W-:Y:S02]  /*0760*/  IABS R3, R3 ;  /* 0x0000000300037213 */ /* 0x000fe40000000000 */
[----:B------:R-:W-:Y:S01]  /*0770*/  IABS R21, R4 ;  /* 0x0000000400157213 */ /* 0x000fe20000000000 */
[C---:B------:R-:W-:Y:S01]  /*0780*/  IMAD.IADD R13, R2.reuse, 0x1, -R13 ;  /* 0x00000001020d7824 */ /* 0x040fe200078e0a0d */
[----:B------:R-:W-:Y:S01]  /*0790*/  IABS R25, R12 ;  /* 0x0000000c00197213 */ /* 0x000fe20000000000 */
[----:B------:R-:W1:Y:S01]  /*07a0*/  LDC.64 R4, c[0x0][0x218] ;  /* 0x00008600ff047b82 */ /* 0x000e620000000a00 */
[----:B------:R-:W-:Y:S01]  /*07b0*/  IADD3 R7, R7, -0x7, RZ ;  /* 0xfffffff907077810 */ /* 0x000fe20007ffe0ff */
[C---:B------:R-:W-:Y:S01]  /*07c0*/  IMAD.IADD R12, R2.reuse, 0x1, -R3 ;  /* 0x00000001020c7824 */ /* 0x040fe200078e0a03 */
[----:B------:R-:W-:Y:S01]  /*07d0*/  IABS R23, R8 ;  /* 0x0000000800177213 */ /* 0x000fe20000000000 */
[----:B------:R-:W-:Y:S01]  /*07e0*/  IMAD.IADD R21, R2, 0x1, -R21 ;  /* 0x0000000102157824 */ /* 0x000fe200078e0a15 */
[----:B------:R-:W-:-:S02]  /*07f0*/  IABS R14, R14 ;  /* 0x0000000e000e7213 */ /* 0x000fc40000000000 */
[----:B------:R-:W-:Y:S01]  /*0800*/  IABS R8, R9 ;  /* 0x0000000900087213 */ /* 0x000fe20000000000 */
[----:B------:R-:W-:Y:S01]  /*0810*/  IMAD.MOV.U32 R9, RZ, RZ, R10 ;  /* 0x000000ffff097224 */ /* 0x000fe200078e000a */
[----:B------:R-:W-:Y:S02]  /*0820*/  IADD3 R11, R11, -0x7, RZ ;  /* 0xfffffff90b0b7810 */ /* 0x000fe40007ffe0ff */
[----:B------:R-:W-:Y:S01]  /*0830*/  IABS R18, R18 ;  /* 0x0000001200127213 */ /* 0x000fe20000000000 */
[----:B------:R-:W-:Y:S01]  /*0840*/  VIADD R9, R9, 0xfffffff9 ;  /* 0xfffffff909097836 */ /* 0x000fe20000000000 */
[----:B------:R-:W-:Y:S02]  /*0850*/  IADD3 R25, R2, -R25, RZ ;  /* 0x8000001902197210 */ /* 0x000fe40007ffe0ff */
[----:B------:R-:W-:Y:S01]  /*0860*/  IABS R16, R7 ;  /* 0x0000000700107213 */ /* 0x000fe20000000000 */
[----:B------:R-:W2:Y:S01]  /*0870*/  LDC.64 R2, c[0x0][0x210] ;  /* 0x00008400ff027b82 */ /* 0x000ea20000000a00 */
[----:B------:R-:W-:Y:S01]  /*0880*/  IABS R20, R19 ;  /* 0x0000001300147213 */ /* 0x000fe20000000000 */
[----:B------:R-:W-:Y:S01]  /*0890*/  VIADD R7, R14, 0xfffffff9 ;  /* 0xfffffff90e077836 */ /* 0x000fe20000000000 */
[----:B------:R-:W-:Y:S01]  /*08a0*/  IABS R27, R11 ;  /* 0x0000000b001b7213 */ /* 0x000fe20000000000 */
[----:B------:R-:W-:Y:S01]  /*08b0*/  IMAD.MOV.U32 R10, RZ, RZ, R18 ;  /* 0x000000ffff0a7224 */ /* 0x000fe200078e0012 */
[----:B------:R-:W-:Y:S01]  /*08c0*/  LEA R6, R6, 0x3f, 0x6 ;  /* 0x0000003f06067811 */ /* 0x000fe200078e30ff */
[----:B------:R-:W-:Y:S01]  /*08d0*/  IMAD.MOV.U32 R11, RZ, RZ, R8 ;  /* 0x000000ffff0b7224 */ /* 0x000fe200078e0008 */
[----:B------:R-:W-:Y:S01]  /*08e0*/  MOV R19, R16 ;  /* 0x0000001000137202 */ /* 0x000fe20000000f00 */
[----:B------:R-:W-:Y:S01]  /*08f0*/  VIADD R10, R10, 0xfffffff9 ;  /* 0xfffffff90a0a7836 */ /* 0x000fe20000000000 */
[----:B------:R-:W-:Y:S01]  /*0900*/  MOV R14, R20 ;  /* 0x00000014000e7202 */ /* 0x000fe20000000f00 */
[C---:B------:R-:W-:Y:S01]  /*0910*/  IMAD.IADD R23, R6.reuse, 0x1, -R23 ;  /* 0x0000000106177824 */ /* 0x040fe200078e0a17 */
[----:B------:R-:W-:Y:S01]  /*0920*/  IABS R16, R7 ;  /* 0x0000000700107213 */ /* 0x000fe20000000000 */
[C---:B------:R-:W-:Y:S01]  /*0930*/  IMAD.IADD R8, R6.reuse, 0x1, -R19 ;  /* 0x0000000106087824 */ /* 0x040fe200078e0a13 */
[----:B------:R-:W-:Y:S01]  /*0940*/  IABS R9, R9 ;  /* 0x0000000900097213 */ /* 0x000fe20000000000 */
[----:B------:R-:W-:Y:S01]  /*0950*/  IMAD.IADD R19, R6, 0x1, -R27 ;  /* 0x0000000106137824 */ /* 0x000fe200078e0a1b */
[----:B------:R-:W-:Y:S01]  /*0960*/  IADD3 R7, R6, -R11, RZ ;  /* 0x8000000b06077210 */ /* 0x000fe20007ffe0ff */
[----:B------:R-:W-:Y:S01]  /*0970*/  IMAD.MOV.U32 R27, RZ, RZ, R16 ;  /* 0x000000ffff1b7224 */ /* 0x000fe200078e0010 */
[----:B------:R-:W-:-:S02]  /*0980*/  IADD3 R11, R14, -0x7, RZ ;  /* 0xfffffff90e0b7810 */ /* 0x000fc40007ffe0ff */
[----:B------:R-:W-:Y:S02]  /*0990*/  MOV R6, R9 ;  /* 0x0000000900067202 */ /* 0x000fe40000000f00 */
[----:B------:R-:W-:Y:S02]  /*09a0*/  IABS R10, R10 ;  /* 0x0000000a000a7213 */ /* 0x000fe40000000000 */
[----:B------:R-:W-:Y:S01]  /*09b0*/  IABS R14, R11 ;  /* 0x0000000b000e7213 */ /* 0x000fe20000000000 */
[C---:B------:R-:W-:Y:S02]  /*09c0*/  IMAD R25, R6.reuse, -0x8, R25 ;  /* 0xfffffff806197824 */ /* 0x040fe400078e0219 */
[----:B------:R-:W-:Y:S01]  /*09d0*/  IMAD R21, R6, -0x8, R21 ;  /* 0xfffffff806157824 */ /* 0x000fe200078e0215 */
[----:B------:R-:W-:Y:S01]  /*09e0*/  MOV R6, R14 ;  /* 0x0000000e00067202 */ /* 0x000fe20000000f00 */
[----:B------:R-:W-:Y:S02]  /*09f0*/  IMAD.MOV.U32 R9, RZ, RZ, R10 ;  /* 0x000000ffff097224 */ /* 0x000fe400078e000a */
[----:B------:R-:W-:-:S02]  /*0a00*/  IMAD R11, R27, -0x8, R13 ;  /* 0xfffffff81b0b7824 */ /* 0x000fc400078e020d */
[----:B------:R-:W-:Y:S02]  /*0a10*/  IMAD R13, R9, -0x8, R7 ;  /* 0xfffffff8090d7824 */ /* 0x000fe400078e0207 */
[----:B------:R-:W-:Y:S02]  /*0a20*/  IMAD R27, R27, -0x8, R12 ;  /* 0xfffffff81b1b7824 */ /* 0x000fe400078e020c */
[----:B------:R-:W-:Y:S02]  /*0a30*/  IMAD R7, R9, -0x8, R8 ;  /* 0xfffffff809077824 */ /* 0x000fe400078e0208 */
[----:B------:R-:W-:Y:S02]  /*0a40*/  IMAD R19, R6, -0x8, R19 ;  /* 0xfffffff806137824 */ /* 0x000fe400078e0213 */
[----:B-1----:R-:W-:-:S04]  /*0a50*/  IMAD.WIDE R8, R15, 0x4, R4 ;  /* 0x000000040f087825 */ /* 0x002fc800078e0204 */
[----:B------:R-:W-:Y:S02]  /*0a60*/  IMAD R23, R6, -0x8, R23 ;  /* 0xfffffff806177824 */ /* 0x000fe400078e0217 */
[----:B------:R-:W-:Y:S01]  /*0a70*/  IMAD.WIDE R14, R17, 0x4, R4 ;  /* 0x00000004110e7825 */ /* 0x000fe200078e0204 */
[----:B------:R-:W3:Y:S03]  /*0a80*/  LDG.E.EL R8, desc[UR4][R8.64] ;  /* 0x0000000408087981 */ /* 0x000ee6000c2e1900 */
[--C-:B--2---:R-:W-:Y:S02]  /*0a90*/  IMAD.WIDE R4, R11, 0x4, R2.reuse ;  /* 0x000000040b047825 */ /* 0x104fe400078e0202 */
[----:B------:R-:W2:Y:S02]  /*0aa0*/  LDG.E.EL R14, desc[UR4][R14.64] ;  /* 0x000000040e0e7981 */ /* 0x000ea4000c2e1900 */
[----:B------:R-:W-:-:S02]  /*0ab0*/  IMAD.WIDE R10, R27, 0x4, R2 ;  /* 0x000000041b0a7825 */ /* 0x000fc400078e0202 */
[----:B------:R-:W3:Y:S02]  /*0ac0*/  LDG.E.EL R5, desc[UR4][R4.64] ;  /* 0x0000000404057981 */ /* 0x000ee4000c2e1900 */
[--C-:B------:R-:W-:Y:S02]  /*0ad0*/  IMAD.WIDE R16, R25, 0x4, R2.reuse ;  /* 0x0000000419107825 */ /* 0x100fe400078e0202 */
[----:B------:R-:W4:Y:S02]  /*0ae0*/  LDG.E.EL R11, desc[UR4][R10.64] ;  /* 0x000000040a0b7981 */ /* 0x000f24000c2e1900 */
[--C-:B------:R-:W-:Y:S02]  /*0af0*/  IMAD.WIDE R20, R21, 0x4, R2.reuse ;  /* 0x0000000415147825 */ /* 0x100fe400078e0202 */
[----:B------:R-:W5:Y:S02]  /*0b00*/  LDG.E.EL R17, desc[UR4][R16.64] ;  /* 0x0000000410117981 */ /* 0x000f64000c2e1900 */
[----:B------:R-:W-:-:S02]  /*0b10*/  IMAD.WIDE R12, R13, 0x4, R2 ;  /* 0x000000040d0c7825 */ /* 0x000fc400078e0202 */
[----:B------:R-:W2:Y:S02]  /*0b20*/  LDG.E.EL R21, desc[UR4][R20.64] ;  /* 0x0000000414157981 */ /* 0x000ea4000c2e1900 */
[--C-:B------:R-:W-:Y:S02]  /*0b30*/  IMAD.WIDE R6, R7, 0x4, R2.reuse ;  /* 0x0000000407067825 */ /* 0x100fe400078e0202 */
[----:B------:R-:W2:Y:S02]  /*0b40*/  LDG.E.EL R13, desc[UR4][R12.64] ;  /* 0x000000040c0d7981 */ /* 0x000ea4000c2e1900 */
[--C-:B------:R-:W-:Y:S02]  /*0b50*/  IMAD.WIDE R18, R19, 0x4, R2.reuse ;  /* 0x0000000413127825 */ /* 0x100fe400078e0202 */
[----:B------:R-:W2:Y:S02]  /*0b60*/  LDG.E.EL R7, desc[UR4][R6.64] ;  /* 0x0000000406077981 */ /* 0x000ea4000c2e1900 */
[----:B------:R-:W-:-:S02]  /*0b70*/  IMAD.WIDE R2, R23, 0x4, R2 ;  /* 0x0000000417027825 */ /* 0x000fc400078e0202 */
[----:B------:R-:W2:Y:S01]  /*0b80*/  LDG.E.EL R19, desc[UR4][R18.64] ;  /* 0x0000000412137981 */ /* 0x000ea2000c2e1900 */
[----:B------:R-:W1:Y:S03]  /*0b90*/  LDC.64 R22, c[0x0][0x220] ;  /* 0x00008800ff167b82 */ /* 0x000e660000000a00 */
[----:B------:R-:W2:Y:S01]  /*0ba0*/  LDG.E.EL R3, desc[UR4][R2.64] ;  /* 0x0000000402037981 */ /* 0x000ea2000c2e1900 */
[----:B-1----:R-:W-:-:S04]  /*0bb0*/  IMAD.WIDE R22, R0, 0x4, R22 ;  /* 0x0000000400167825 */ /* 0x002fc800078e0216 */
[--C-:B---3--:R-:W-:Y:S01]  /*0bc0*/  FADD R24, R5, R8.reuse ;  /* 0x0000000805187221 */ /* 0x108fe20000000000 */
[--C-:B----4-:R-:W-:Y:S01]  /*0bd0*/  FADD R25, R11, R8.reuse ;  /* 0x000000080b197221 */ /* 0x110fe20000000000 */
[--C-:B-----5:R-:W-:Y:S01]  /*0be0*/  FADD R26, R17, R8.reuse ;  /* 0x00000008111a7221 */ /* 0x120fe20000000000 */
[----:B--2---:R-:W-:Y:S01]  /*0bf0*/  FADD R27, R21, R8 ;  /* 0x00000008151b7221 */ /* 0x004fe20000000000 */
[--C-:B------:R-:W-:Y:S01]  /*0c00*/  FADD R4, R13, R14.reuse ;  /* 0x0000000e0d047221 */ /* 0x100fe20000000000 */
[--C-:B------:R-:W-:Y:S01]  /*0c10*/  FADD R5, R7, R14.reuse ;  /* 0x0000000e07057221 */ /* 0x100fe20000000000 */
[--C-:B------:R-:W-:Y:S01]  /*0c20*/  FADD R6, R19, R14.reuse ;  /* 0x0000000e13067221 */ /* 0x100fe20000000000 */
[----:B------:R-:W-:Y:S01]  /*0c30*/  FADD R7, R3, R14 ;  /* 0x0000000e03077221 */ /* 0x000fe20000000000 */
[----:B------:R-:W-:Y:S04]  /*0c40*/  STG.E.128 desc[UR4][R22.64], R24 ;  /* 0x0000001816007986 */ /* 0x000fe8000c101d04 */
[----:B------:R-:W-:Y:S01]  /*0c50*/  STG.E.128 desc[UR4][R22.64+0x800], R4 ;  /* 0x0008000416007986 */ /* 0x000fe2000c101d04 */
[----:B------:R-:W-:Y:S05]  /*0c60*/  EXIT ;  /* 0x000000000000794d */ /* 0x000fea0003800000 */
.L_x_0:
[----:B------:R-:W-:-:S00]  /*0c70*/  BRA `(.L_x_0) ;  /* 0xfffffffc00fc7947 */ /* 0x000fc0000383ffff */
[----:B------:R-:W-:-:S00]  /*0c80*/  NOP ;  /* 0x0000000000007918 */ /* 0x000fc00000000000 */
[----:B------:R-:W-:-:S00]  /*0c90*/  NOP ;  /* 0x0000000000007918 */ /* 0x000fc00000000000 */
[----:B------:R-:W-:-:S00]  /*0ca0*/  NOP ;  /* 0x0000000000007918 */ /* 0x000fc00000000000 */
[----:B------:R-:W-:-:S00]  /*0cb0*/  NOP ;  /* 0x0000000000007918 */ /* 0x000fc00000000000 */
[----:B------:R-:W-:-:S00]  /*0cc0*/  NOP ;  /* 0x0000000000007918 */ /* 0x000fc00000000000 */
[----:B------:R-:W-:-:S00]  /*0cd0*/  NOP ;  /* 0x0000000000007918 */ /* 0x000fc00000000000 */
[----:B------:R-:W-:-:S00]  /*0ce0*/  NOP ;  /* 0x0000000000007918 */ /* 0x000fc00000000000 */
[----:B------:R-:W-:-:S00]  /*0cf0*/  NOP ;  /* 0x0000000000007918 */ /* 0x000fc00000000000 */
.L_x_1:


//--------------------- .nv.constant0.triton_poi_fused_convolution_reflection_pad2d_33 --------------------------
	.section	.nv.constant0.triton_poi_fused_convolution_reflection_pad2d_33,"a",@progbits
	.sectionflags	@""
	.align	4
.nv.constant0.triton_poi_fused_convolution_reflection_pad2d_33:
	.zero		556
